//
// Generated by NVIDIA NVVM Compiler
//
// Compiler Build ID: CL-36424714
// Cuda compilation tools, release 13.0, V13.0.88
// Based on NVVM 20.0.0
//

.version 9.0
.target sm_100
.address_size 64

	// .globl	_Z18search_target_filePPcS_
.extern .func  (.param .b32 func_retval0) vprintf
(
	.param .b64 vprintf_param_0,
	.param .b64 vprintf_param_1
)
;
.global .align 1 .b8 $str[8] = {70, 111, 117, 110, 100, 46, 10};

.visible .entry _Z18search_target_filePPcS_(
	.param .u64 .ptr .align 1 _Z18search_target_filePPcS__param_0,
	.param .u64 .ptr .align 1 _Z18search_target_filePPcS__param_1
)
{
	.reg .pred 	%p<7>;
	.reg .b16 	%rs<29>;
	.reg .b32 	%r<8>;
	.reg .b64 	%rd<18>;

	ld.param.u64 	%rd7, [_Z18search_target_filePPcS__param_0];
	ld.param.u64 	%rd8, [_Z18search_target_filePPcS__param_1];
	cvta.to.global.u64 	%rd9, %rd8;
	cvta.to.global.u64 	%rd10, %rd7;
	mov.u32 	%r4, %ctaid.x;
	mul.wide.u32 	%rd11, %r4, 8;
	add.s64 	%rd12, %rd10, %rd11;
	ld.global.u64 	%rd13, [%rd12];
	add.s64 	%rd17, %rd13, 1;
	add.s64 	%rd16, %rd9, 3;
	mov.b16 	%rs28, 1;
	mov.b32 	%r7, 0;
$L__BB0_1:
	ld.u8 	%rs4, [%rd17+-1];
	ld.global.u8 	%rs7, [%rd16+-3];
	setp.eq.s16 	%p1, %rs4, %rs7;
	ld.u8 	%rs10, [%rd17];
	ld.global.u8 	%rs13, [%rd16+-2];
	setp.eq.s16 	%p2, %rs10, %rs13;
	ld.u8 	%rs16, [%rd17+1];
	ld.global.u8 	%rs19, [%rd16+-1];
	setp.eq.s16 	%p3, %rs16, %rs19;
	ld.u8 	%rs22, [%rd17+2];
	ld.global.u8 	%rs23, [%rd16];
	setp.eq.s16 	%p4, %rs22, %rs23;
	selp.b16 	%rs24, %rs28, 0, %p1;
	selp.b16 	%rs25, %rs24, 0, %p2;
	selp.b16 	%rs26, %rs25, 0, %p3;
	selp.b16 	%rs28, %rs26, 0, %p4;
	add.s32 	%r7, %r7, 4;
	add.s64 	%rd17, %rd17, 4;
	add.s64 	%rd16, %rd16, 4;
	setp.ne.s32 	%p5, %r7, 100;
	@%p5 bra 	$L__BB0_1;
	and.b16  	%rs27, %rs28, 255;
	setp.eq.s16 	%p6, %rs27, 0;
	@%p6 bra 	$L__BB0_4;
	mov.u64 	%rd14, $str;
	cvta.global.u64 	%rd15, %rd14;
	{ // callseq 0, 0
	.param .b64 param0;
	st.param.b64 	[param0], %rd15;
	.param .b64 param1;
	st.param.b64 	[param1], 0;
	.param .b32 retval0;
	call.uni (retval0), 
	vprintf, 
	(
	param0, 
	param1
	);
	ld.param.b32 	%r5, [retval0];
	} // callseq 0
$L__BB0_4:
	ret;

}


// ===== COMPILED SASS (sm_100) =====

	.target	sm_100

	.elftype	@"ET_EXEC"


//--------------------- .note.nv.tkinfo           --------------------------
	.section	.note.nv.tkinfo,"",@"SHT_NOTE"
	.sectionflags	@"SHF_NOTE_NV_TKINFO"
	.tkinfo
        /*0018*/ 	.word	0x00000002
        /*0030*/ 	.string	""
        /*0030*/ 	.string	"ptxas"
        /*0030*/ 	.string	"Cuda compilation tools, release 13.0, V13.0.88"
        /*0030*/ 	.string	"Build cuda_13.0.r13.0/compiler.36424714_0"
        /*0030*/ 	.string	"-arch sm_100 -m 64 "



//--------------------- .note.nv.cuinfo           --------------------------
	.section	.note.nv.cuinfo,"",@"SHT_NOTE"
	.sectionflags	@"SHF_NOTE_NV_CUINFO"
        /*0018*/ 	.short	0x0002
        /*001a*/ 	.short	0x0064
        /*001c*/ 	.short	0x0082
	.zero		2


//--------------------- .nv.info                  --------------------------
	.section	.nv.info,"",@"SHT_CUDA_INFO"
	.align	4


	//----- nvinfo : EIATTR_REGCOUNT
	.align		4
        /*0000*/ 	.byte	0x04, 0x2f
        /*0002*/ 	.short	(.L_2 - .L_1)
	.align		4
.L_1:
        /*0004*/ 	.word	index@(_Z18search_target_filePPcS_)
        /*0008*/ 	.word	0x00000020


	//----- nvinfo : EIATTR_FRAME_SIZE
	.align		4
.L_2:
        /*000c*/ 	.byte	0x04, 0x11
        /*000e*/ 	.short	(.L_4 - .L_3)
	.align		4
.L_3:
        /*0010*/ 	.word	index@(_Z18search_target_filePPcS_)
        /*0014*/ 	.word	0x00000000


	//----- nvinfo : EIATTR_MIN_STACK_SIZE
	.align		4
.L_4:
        /*0018*/ 	.byte	0x04, 0x12
        /*001a*/ 	.short	(.L_6 - .L_5)
	.align		4
.L_5:
        /*001c*/ 	.word	index@(_Z18search_target_filePPcS_)
        /*0020*/ 	.word	0x00000000
.L_6:


//--------------------- .nv.compat                --------------------------
	.section	.nv.compat,"",@"SHT_CUDA_COMPAT_INFO"
	.align	4
        /*0000*/ 	.byte	0x02, 0x09, 0x00, 0x00, 0x02, 0x02, 0x01, 0x00, 0x02, 0x05, 0x05, 0x00, 0x03, 0x07, 0x01, 0x01
        /*0010*/ 	.byte	0x02, 0x03, 0x00, 0x00, 0x02, 0x06, 0x01, 0x00, 0x04, 0x0b, 0x08, 0x00, 0x09, 0x00, 0x00, 0x00
        /*0020*/ 	.byte	0x00, 0x00, 0x00, 0x00


//--------------------- .nv.info._Z18search_target_filePPcS_ --------------------------
	.section	.nv.info._Z18search_target_filePPcS_,"",@"SHT_CUDA_INFO"
	.sectionflags	@""
	.align	4


	//----- nvinfo : EIATTR_CUDA_API_VERSION
	.align		4
        /*0000*/ 	.byte	0x04, 0x37
        /*0002*/ 	.short	(.L_8 - .L_7)
.L_7:
        /*0004*/ 	.word	0x00000082


	//----- nvinfo : EIATTR_KPARAM_INFO
	.align		4
.L_8:
        /*0008*/ 	.byte	0x04, 0x17
        /*000a*/ 	.short	(.L_10 - .L_9)
.L_9:
        /*000c*/ 	.word	0x00000000
        /*0010*/ 	.short	0x0001
        /*0012*/ 	.short	0x0008
        /*0014*/ 	.byte	0x00, 0xf5, 0x21, 0x00


	//----- nvinfo : EIATTR_KPARAM_INFO
	.align		4
.L_10:
        /*0018*/ 	.byte	0x04, 0x17
        /*001a*/ 	.short	(.L_12 - .L_11)
.L_11:
        /*001c*/ 	.word	0x00000000
        /*0020*/ 	.short	0x0000
        /*0022*/ 	.short	0x0000
        /*0024*/ 	.byte	0x00, 0xf5, 0x21, 0x00


	//----- nvinfo : EIATTR_SPARSE_MMA_MASK
	.align		4
.L_12:
        /*0028*/ 	.byte	0x03, 0x50
        /*002a*/ 	.short	0x0000


	//----- nvinfo : EIATTR_MAXREG_COUNT
	.align		4
        /*002c*/ 	.byte	0x03, 0x1b
        /*002e*/ 	.short	0x00ff


	//----- nvinfo : EIATTR_EXTERNS
	.align		4
        /*0030*/ 	.byte	0x04, 0x0f
        /*0032*/ 	.short	(.L_14 - .L_13)


	//   ....[0]....
	.align		4
.L_13:
        /*0034*/ 	.word	index@(vprintf)


	//----- nvinfo : EIATTR_MERCURY_ISA_VERSION
	.align		4
.L_14:
        /*0038*/ 	.byte	0x03, 0x5f
        /*003a*/ 	.short	0x0101


	//----- nvinfo : EIATTR_VRC_CTA_INIT_COUNT
	.align		4
        /*003c*/ 	.byte	0x02, 0x4a
	.zero		1
	.zero		1


	//----- nvinfo : EIATTR_SYSCALL_OFFSETS
	.align		4
        /*0040*/ 	.byte	0x04, 0x46
        /*0042*/ 	.short	(.L_16 - .L_15)


	//   ....[0]....
.L_15:
        /*0044*/ 	.word	0x00000920


	//----- nvinfo : EIATTR_EXIT_INSTR_OFFSETS
	.align		4
.L_16:
        /*0048*/ 	.byte	0x04, 0x1c
        /*004a*/ 	.short	(.L_18 - .L_17)


	//   ....[0]....
.L_17:
        /*004c*/ 	.word	0x000008a0


	//   ....[1]....
        /*0050*/ 	.word	0x00000930


	//----- nvinfo : EIATTR_CRS_STACK_SIZE
	.align		4
.L_18:
        /*0054*/ 	.byte	0x04, 0x1e
        /*0056*/ 	.short	(.L_20 - .L_19)
.L_19:
        /*0058*/ 	.word	0x00000000


	//----- nvinfo : EIATTR_CBANK_PARAM_SIZE
	.align		4
.L_20:
        /*005c*/ 	.byte	0x03, 0x19
        /*005e*/ 	.short	0x0010


	//----- nvinfo : EIATTR_PARAM_CBANK
	.align		4
        /*0060*/ 	.byte	0x04, 0x0a
        /*0062*/ 	.short	(.L_22 - .L_21)
	.align		4
.L_21:
        /*0064*/ 	.word	index@(.nv.constant0._Z18search_target_filePPcS_)
        /*0068*/ 	.short	0x0380
        /*006a*/ 	.short	0x0010


	//----- nvinfo : EIATTR_SW_WAR
	.align		4
.L_22:
        /*006c*/ 	.byte	0x04, 0x36
        /*006e*/ 	.short	(.L_24 - .L_23)
.L_23:
        /*0070*/ 	.word	0x00000008
.L_24:


//--------------------- .nv.callgraph             --------------------------
	.section	.nv.callgraph,"",@"SHT_CUDA_CALLGRAPH"
	.align	4
	.sectionentsize	8
	.align		4
        /*0000*/ 	.word	0x00000000
	.align		4
        /*0004*/ 	.word	0xffffffff
	.align		4
        /*0008*/ 	.word	index@(_Z18search_target_filePPcS_)
	.align		4
        /*000c*/ 	.word	index@(vprintf)
	.align		4
        /*0010*/ 	.word	0x00000000
	.align		4
        /*0014*/ 	.word	0xfffffffe
	.align		4
        /*0018*/ 	.word	0x00000000
	.align		4
        /*001c*/ 	.word	0xfffffffd
	.align		4
        /*0020*/ 	.word	0x00000000
	.align		4
        /*0024*/ 	.word	0xfffffffc


//--------------------- .nv.constant4             --------------------------
	.section	.nv.constant4,"a",@progbits
	.align	8
	.align		8
.nv.constant4:
        /*0000*/ 	.dword	vprintf
	.align		8
        /*0008*/ 	.dword	$str


//--------------------- .text._Z18search_target_filePPcS_ --------------------------
	.section	.text._Z18search_target_filePPcS_,"ax",@progbits
	.align	128
        .global         _Z18search_target_filePPcS_
        .type           _Z18search_target_filePPcS_,@function
        .size           _Z18search_target_filePPcS_,(.L_x_3 - _Z18search_target_filePPcS_)
        .other          _Z18search_target_filePPcS_,@"STO_CUDA_ENTRY STV_DEFAULT"
_Z18search_target_filePPcS_:
.text._Z18search_target_filePPcS_:
[----:B------:R-:W0:Y:S01]  /*0000*/  LDC R1, c[0x0][0x37c] ;  /* 0x0000df00ff017b82 */ /* 0x000e220000000800 */
[----:B------:R-:W1:Y:S07]  /*0010*/  S2R R5, SR_CTAID.X ;  /* 0x0000000000057919 */ /* 0x000e6e0000002500 */
[----:B------:R-:W1:Y:S01]  /*0020*/  LDC.64 R2, c[0x0][0x380] ;  /* 0x0000e000ff027b82 */ /* 0x000e620000000a00 */
[----:B------:R-:W2:Y:S01]  /*0030*/  LDCU.64 UR6, c[0x0][0x358] ;  /* 0x00006b00ff0677ac */ /* 0x000ea20008000a00 */
[----:B------:R-:W3:Y:S01]  /*0040*/  LDCU.64 UR4, c[0x0][0x388] ;  /* 0x00007100ff0477ac */ /* 0x000ee20008000a00 */
[----:B-1----:R-:W-:-:S06]  /*0050*/  IMAD.WIDE.U32 R2, R5, 0x8, R2 ;  /* 0x0000000805027825 */ /* 0x002fcc00078e0002 */
[----:B--2---:R-:W2:Y:S01]  /*0060*/  LDG.E.64 R2, desc[UR6][R2.64] ;  /* 0x0000000602027981 */ /* 0x004ea2000c1e1b00 */
[----:B------:R-:W1:Y:S03]  /*0070*/  LDC.64 R4, c[0x0][0x388] ;  /* 0x0000e200ff047b82 */ /* 0x000e660000000a00 */
[----:B-1----:R-:W4:Y:S04]  /*0080*/  LDG.E.U8 R7, desc[UR6][R4.64] ;  /* 0x0000000604077981 */ /* 0x002f28000c1e1100 */
[----:B------:R-:W5:Y:S04]  /*0090*/  LDG.E.U8 R9, desc[UR6][R4.64+0x1] ;  /* 0x0000010604097981 */ /* 0x000f68000c1e1100 */
[----:B------:R-:W5:Y:S04]  /*00a0*/  LDG.E.U8 R11, desc[UR6][R4.64+0x2] ;  /* 0x00000206040b7981 */ /* 0x000f68000c1e1100 */
[----:B------:R1:W5:Y:S04]  /*00b0*/  LDG.E.U8 R13, desc[UR6][R4.64+0x3] ;  /* 0x00000306040d7981 */ /* 0x000368000c1e1100 */
[----:B--2---:R-:W4:Y:S04]  /*00c0*/  LD.E.U8 R0, desc[UR6][R2.64] ;  /* 0x0000000602007980 */ /* 0x004f28000c101100 */
[----:B------:R-:W5:Y:S04]  /*00d0*/  LD.E.U8 R6, desc[UR6][R2.64+0x1] ;  /* 0x0000010602067980 */ /* 0x000f68000c101100 */
[----:B------:R-:W2:Y:S04]  /*00e0*/  LD.E.U8 R8, desc[UR6][R2.64+0x2] ;  /* 0x0000020602087980 */ /* 0x000ea8000c101100 */
[----:B------:R-:W2:Y:S01]  /*00f0*/  LD.E.U8 R10, desc[UR6][R2.64+0x3] ;  /* 0x00000306020a7980 */ /* 0x000ea2000c101100 */
[----:B---3--:R-:W-:-:S04]  /*0100*/  UIADD3 UR4, UP0, UPT, UR4, 0x3, URZ ;  /* 0x0000000304047890 */ /* 0x008fc8000ff1e0ff */
[----:B------:R-:W-:-:S04]  /*0110*/  UIADD3 UR4, UP1, UPT, UR4, 0x4, URZ ;  /* 0x0000000404047890 */ /* 0x000fc8000ff3e0ff */
[----:B------:R-:W-:Y:S02]  /*0120*/  UIADD3.X UR5, UPT, UPT, URZ, URZ, UR5, UP1, UP0 ;  /* 0x000000ffff057290 */ /* 0x000fe40008fe0405 */
[----:B-1----:R-:W-:Y:S01]  /*0130*/  IMAD.U32 R4, RZ, RZ, UR4 ;  /* 0x00000004ff047e24 */ /* 0x002fe2000f8e00ff */
[----:B------:R-:W-:-:S03]  /*0140*/  UMOV UR4, 0x4 ;  /* 0x0000000400047882 */ /* 0x000fc60000000000 */
[----:B------:R-:W-:Y:S01]  /*0150*/  IMAD.U32 R5, RZ, RZ, UR5 ;  /* 0x00000005ff057e24 */ /* 0x000fe2000f8e00ff */
[----:B----4-:R-:W-:Y:S02]  /*0160*/  ISETP.NE.AND P0, PT, R0, R7, PT ;  /* 0x000000070000720c */ /* 0x010fe40003f05270 */
[----:B-----5:R-:W-:Y:S02]  /*0170*/  ISETP.NE.AND P1, PT, R6, R9, PT ;  /* 0x000000090600720c */ /* 0x020fe40003f25270 */
[----:B------:R-:W-:Y:S02]  /*0180*/  SEL R0, RZ, 0x1, P0 ;  /* 0x00000001ff007807 */ /* 0x000fe40000000000 */
[----:B--2---:R-:W-:Y:S02]  /*0190*/  ISETP.NE.AND P0, PT, R8, R11, PT ;  /* 0x0000000b0800720c */ /* 0x004fe40003f05270 */
[----:B------:R-:W-:Y:S02]  /*01a0*/  SEL R0, R0, RZ, !P1 ;  /* 0x000000ff00007207 */ /* 0x000fe40004800000 */
[----:B------:R-:W-:-:S02]  /*01b0*/  ISETP.NE.AND P1, PT, R10, R13, PT ;  /* 0x0000000d0a00720c */ /* 0x000fc40003f25270 */
[----:B------:R-:W-:Y:S02]  /*01c0*/  SEL R0, R0, RZ, !P0 ;  /* 0x000000ff00007207 */ /* 0x000fe40004000000 */
[----:B------:R-:W-:Y:S02]  /*01d0*/  IADD3 R2, P0, PT, R2, 0x5, RZ ;  /* 0x0000000502027810 */ /* 0x000fe40007f1e0ff */
[----:B------:R-:W-:-:S03]  /*01e0*/  SEL R0, R0, RZ, !P1 ;  /* 0x000000ff00007207 */ /* 0x000fc60004800000 */
[----:B------:R-:W-:Y:S01]  /*01f0*/  IMAD.X R3, RZ, RZ, R3, P0 ;  /* 0x000000ffff037224 */ /* 0x000fe200000e0603 */
[----:B0-----:R-:W-:-:S07]  /*0200*/  PRMT R21, R0, 0x7610, R21 ;  /* 0x0000761000157816 */ /* 0x001fce0000000015 */
.L_x_0:
[----:B------:R-:W2:Y:S04]  /*0210*/  LD.E.U8 R10, desc[UR6][R2.64] ;  /* 0x00000006020a7980 */ /* 0x000ea8000c101100 */
[----:B------:R-:W2:Y:S04]  /*0220*/  LDG.E.U8 R11, desc[UR6][R4.64+-0x2] ;  /* 0xfffffe06040b7981 */ /* 0x000ea8000c1e1100 */
[----:B------:R-:W3:Y:S04]  /*0230*/  LD.E.U8 R8, desc[UR6][R2.64+-0x1] ;  /* 0xffffff0602087980 */ /* 0x000ee8000c101100 */
[----:B------:R-:W3:Y:S04]  /*0240*/  LDG.E.U8 R9, desc[UR6][R4.64+-0x3] ;  /* 0xfffffd0604097981 */ /* 0x000ee8000c1e1100 */
[----:B------:R-:W4:Y:S04]  /*0250*/  LD.E.U8 R0, desc[UR6][R2.64+0x2] ;  /* 0x0000020602007980 */ /* 0x000f28000c101100 */
[----:B------:R-:W4:Y:S04]  /*0260*/  LDG.E.U8 R7, desc[UR6][R4.64] ;  /* 0x0000000604077981 */ /* 0x000f28000c1e1100 */
[----:B------:R-:W5:Y:S04]  /*0270*/  LD.E.U8 R6, desc[UR6][R2.64+0x3] ;  /* 0x0000030602067980 */ /* 0x000f68000c101100 */
[----:B------:R-:W5:Y:S04]  /*0280*/  LDG.E.U8 R17, desc[UR6][R4.64+0x1] ;  /* 0x0000010604117981 */ /* 0x000f68000c1e1100 */
        /* <DEDUP_REMOVED lines=13> */
[----:B------:R-:W5:Y:S01]  /*0360*/  LDG.E.U8 R13, desc[UR6][R4.64+0x7] ;  /* 0x00000706040d7981 */ /* 0x000f62000c1e1100 */
[----:B--2---:R-:W-:-:S03]  /*0370*/  ISETP.NE.AND P4, PT, R10, R11, PT ;  /* 0x0000000b0a00720c */ /* 0x004fc60003f85270 */
[----:B------:R-:W2:Y:S04]  /*0380*/  LD.E.U8 R10, desc[UR6][R2.64+0xa] ;  /* 0x00000a06020a7980 */ /* 0x000ea8000c101100 */
[----:B------:R-:W2:Y:S01]  /*0390*/  LDG.E.U8 R11, desc[UR6][R4.64+0x8] ;  /* 0x00000806040b7981 */ /* 0x000ea2000c1e1100 */
[----:B---3--:R-:W-:-:S03]  /*03a0*/  ISETP.NE.AND P3, PT, R8, R9, PT ;  /* 0x000000090800720c */ /* 0x008fc60003f65270 */
[----:B------:R-:W3:Y:S04]  /*03b0*/  LD.E.U8 R8, desc[UR6][R2.64+0xb] ;  /* 0x00000b0602087980 */ /* 0x000ee8000c101100 */
[----:B------:R-:W3:Y:S01]  /*03c0*/  LDG.E.U8 R9, desc[UR6][R4.64+0x9] ;  /* 0x0000090604097981 */ /* 0x000ee2000c1e1100 */
[----:B----4-:R-:W-:-:S03]  /*03d0*/  ISETP.NE.AND P6, PT, R0, R7, PT ;  /* 0x000000070000720c */ /* 0x010fc60003fc5270 */
[----:B------:R-:W4:Y:S04]  /*03e0*/  LD.E.U8 R0, desc[UR6][R2.64+0xc] ;  /* 0x00000c0602007980 */ /* 0x000f28000c101100 */
[----:B------:R-:W4:Y:S01]  /*03f0*/  LDG.E.U8 R7, desc[UR6][R4.64+0xa] ;  /* 0x00000a0604077981 */ /* 0x000f22000c1e1100 */
[----:B-----5:R-:W-:-:S03]  /*0400*/  ISETP.NE.AND P0, PT, R6, R17, PT ;  /* 0x000000110600720c */ /* 0x020fc60003f05270 */
[----:B------:R-:W5:Y:S04]  /*0410*/  LD.E.U8 R6, desc[UR6][R2.64+0xd] ;  /* 0x00000d0602067980 */ /* 0x000f68000c101100 */
[----:B------:R-:W5:Y:S01]  /*0420*/  LDG.E.U8 R17, desc[UR6][R4.64+0xb] ;  /* 0x00000b0604117981 */ /* 0x000f62000c1e1100 */
[----:B------:R-:W-:-:S03]  /*0430*/  ISETP.NE.AND P1, PT, R14, R15, PT ;  /* 0x0000000f0e00720c */ /* 0x000fc60003f25270 */
[----:B------:R-:W5:Y:S04]  /*0440*/  LD.E.U8 R15, desc[UR6][R2.64+0xe] ;  /* 0x00000e06020f7980 */ /* 0x000f68000c101100 */
[----:B------:R-:W5:Y:S01]  /*0450*/  LDG.E.U8 R14, desc[UR6][R4.64+0xc] ;  /* 0x00000c06040e7981 */ /* 0x000f62000c1e1100 */
[----:B------:R-:W-:Y:S02]  /*0460*/  ISETP.NE.AND P5, PT, R24, R29, PT ;  /* 0x0000001d1800720c */ /* 0x000fe40003fa5270 */
[----:B------:R-:W-:Y:S02]  /*0470*/  SEL R24, R21, RZ, !P3 ;  /* 0x000000ff15187207 */ /* 0x000fe40005800000 */
[----:B------:R-:W5:Y:S01]  /*0480*/  LDG.E.U8 R21, desc[UR6][R4.64+0xd] ;  /* 0x00000d0604157981 */ /* 0x000f62000c1e1100 */
[----:B------:R-:W-:-:S03]  /*0490*/  ISETP.NE.AND P2, PT, R18, R27, PT ;  /* 0x0000001b1200720c */ /* 0x000fc60003f45270 */
[----:B------:R-:W5:Y:S01]  /*04a0*/  LD.E.U8 R18, desc[UR6][R2.64+0xf] ;  /* 0x00000f0602127980 */ /* 0x000f62000c101100 */
[----:B------:R-:W-:Y:S02]  /*04b0*/  SEL R24, R24, RZ, !P4 ;  /* 0x000000ff18187207 */ /* 0x000fe40006000000 */
[----:B------:R-:W-:Y:S02]  /*04c0*/  ISETP.NE.AND P3, PT, R20, R23, PT ;  /* 0x000000171400720c */ /* 0x000fe40003f65270 */
[----:B------:R-:W5:Y:S04]  /*04d0*/  LD.E.U8 R23, desc[UR6][R2.64+0x10] ;  /* 0x0000100602177980 */ /* 0x000f68000c101100 */
[----:B------:R-:W5:Y:S01]  /*04e0*/  LDG.E.U8 R20, desc[UR6][R4.64+0xe] ;  /* 0x00000e0604147981 */ /* 0x000f62000c1e1100 */
[----:B------:R-:W-:-:S03]  /*04f0*/  ISETP.NE.AND P4, PT, R22, R25, PT ;  /* 0x000000191600720c */ /* 0x000fc60003f85270 */
[----:B------:R-:W5:Y:S01]  /*0500*/  LD.E.U8 R25, desc[UR6][R2.64+0x11] ;  /* 0x0000110602197980 */ /* 0x000f62000c101100 */
[----:B------:R-:W-:-:S03]  /*0510*/  SEL R24, R24, RZ, !P5 ;  /* 0x000000ff18187207 */ /* 0x000fc60006800000 */
        /* <DEDUP_REMOVED lines=9> */
[----:B------:R-:W-:-:S04]  /*05b0*/  SEL R24, R24, RZ, !P1 ;  /* 0x000000ff18187207 */ /* 0x000fc80004800000 */
[----:B------:R-:W-:Y:S02]  /*05c0*/  SEL R24, R24, RZ, !P2 ;  /* 0x000000ff18187207 */ /* 0x000fe40005000000 */
[----:B--2---:R-:W-:Y:S02]  /*05d0*/  ISETP.NE.AND P0, PT, R10, R11, PT ;  /* 0x0000000b0a00720c */ /* 0x004fe40003f05270 */
[----:B------:R-:W2:Y:S04]  /*05e0*/  LD.E.U8 R10, desc[UR6][R2.64+0x14] ;  /* 0x00001406020a7980 */ /* 0x000ea8000c101100 */
[----:B------:R-:W2:Y:S01]  /*05f0*/  LDG.E.U8 R11, desc[UR6][R4.64+0x12] ;  /* 0x00001206040b7981 */ /* 0x000ea2000c1e1100 */
[----:B---3--:R-:W-:-:S03]  /*0600*/  ISETP.NE.AND P1, PT, R8, R9, PT ;  /* 0x000000090800720c */ /* 0x008fc60003f25270 */
[----:B------:R-:W3:Y:S04]  /*0610*/  LD.E.U8 R8, desc[UR6][R2.64+0x15] ;  /* 0x0000150602087980 */ /* 0x000ee8000c101100 */
[----:B------:R-:W3:Y:S01]  /*0620*/  LDG.E.U8 R9, desc[UR6][R4.64+0x13] ;  /* 0x0000130604097981 */ /* 0x000ee2000c1e1100 */
[----:B----4-:R-:W-:-:S03]  /*0630*/  ISETP.NE.AND P2, PT, R0, R7, PT ;  /* 0x000000070000720c */ /* 0x010fc60003f45270 */
[----:B------:R-:W4:Y:S04]  /*0640*/  LD.E.U8 R7, desc[UR6][R2.64+0x16] ;  /* 0x0000160602077980 */ /* 0x000f28000c101100 */
[----:B------:R0:W4:Y:S01]  /*0650*/  LDG.E.U8 R0, desc[UR6][R4.64+0x14] ;  /* 0x0000140604007981 */ /* 0x000122000c1e1100 */
[----:B------:R-:W-:-:S04]  /*0660*/  SEL R24, R24, RZ, !P3 ;  /* 0x000000ff18187207 */ /* 0x000fc80005800000 */
[----:B------:R-:W-:-:S04]  /*0670*/  SEL R24, R24, RZ, !P4 ;  /* 0x000000ff18187207 */ /* 0x000fc80006000000 */
[----:B------:R-:W-:-:S04]  /*0680*/  SEL R24, R24, RZ, !P5 ;  /* 0x000000ff18187207 */ /* 0x000fc80006800000 */
[----:B------:R-:W-:-:S04]  /*0690*/  SEL R24, R24, RZ, !P6 ;  /* 0x000000ff18187207 */ /* 0x000fc80007000000 */
[----:B------:R-:W-:-:S04]  /*06a0*/  SEL R24, R24, RZ, !P0 ;  /* 0x000000ff18187207 */ /* 0x000fc80004000000 */
[----:B------:R-:W-:Y:S02]  /*06b0*/  SEL R24, R24, RZ, !P1 ;  /* 0x000000ff18187207 */ /* 0x000fe40004800000 */
[----:B-----5:R-:W-:Y:S02]  /*06c0*/  ISETP.NE.AND P0, PT, R6, R17, PT ;  /* 0x000000110600720c */ /* 0x020fe40003f05270 */
[----:B------:R-:W-:Y:S02]  /*06d0*/  SEL R24, R24, RZ, !P2 ;  /* 0x000000ff18187207 */ /* 0x000fe40005000000 */
[----:B------:R-:W-:Y:S02]  /*06e0*/  ISETP.NE.AND P1, PT, R15, R14, PT ;  /* 0x0000000e0f00720c */ /* 0x000fe40003f25270 */
[----:B------:R-:W-:Y:S02]  /*06f0*/  SEL R24, R24, RZ, !P0 ;  /* 0x000000ff18187207 */ /* 0x000fe40004000000 */
[----:B------:R-:W-:-:S02]  /*0700*/  ISETP.NE.AND P0, PT, R18, R21, PT ;  /* 0x000000151200720c */ /* 0x000fc40003f05270 */
[----:B------:R-:W-:Y:S02]  /*0710*/  SEL R24, R24, RZ, !P1 ;  /* 0x000000ff18187207 */ /* 0x000fe40004800000 */
[----:B------:R-:W-:Y:S02]  /*0720*/  ISETP.NE.AND P1, PT, R23, R20, PT ;  /* 0x000000141700720c */ /* 0x000fe40003f25270 */
[----:B------:R-:W-:-:S04]  /*0730*/  SEL R24, R24, RZ, !P0 ;  /* 0x000000ff18187207 */ /* 0x000fc80004000000 */
[----:B------:R-:W-:Y:S02]  /*0740*/  SEL R24, R24, RZ, !P1 ;  /* 0x000000ff18187207 */ /* 0x000fe40004800000 */
[----:B------:R-:W-:-:S04]  /*0750*/  ISETP.NE.AND P0, PT, R25, R22, PT ;  /* 0x000000161900720c */ /* 0x000fc80003f05270 */
[----:B------:R-:W-:Y:S02]  /*0760*/  SEL R24, R24, RZ, !P0 ;  /* 0x000000ff18187207 */ /* 0x000fe40004000000 */
[----:B------:R-:W-:-:S04]  /*0770*/  ISETP.NE.AND P1, PT, R19, R16, PT ;  /* 0x000000101300720c */ /* 0x000fc80003f25270 */
[----:B------:R-:W-:Y:S02]  /*0780*/  SEL R6, R24, RZ, !P1 ;  /* 0x000000ff18067207 */ /* 0x000fe40004800000 */
[----:B------:R-:W-:Y:S01]  /*0790*/  ISETP.NE.AND P0, PT, R13, R12, PT ;  /* 0x0000000c0d00720c */ /* 0x000fe20003f05270 */
[----:B------:R-:W-:-:S03]  /*07a0*/  UIADD3 UR4, UPT, UPT, UR4, 0x18, URZ ;  /* 0x0000001804047890 */ /* 0x000fc6000fffe0ff */
[----:B------:R-:W-:Y:S01]  /*07b0*/  SEL R6, R6, RZ, !P0 ;  /* 0x000000ff06067207 */ /* 0x000fe20004000000 */
[----:B------:R-:W-:Y:S01]  /*07c0*/  UISETP.NE.AND UP0, UPT, UR4, 0x64, UPT ;  /* 0x000000640400788c */ /* 0x000fe2000bf05270 */
[----:B0-----:R-:W-:-:S05]  /*07d0*/  IADD3 R4, P2, PT, R4, 0x18, RZ ;  /* 0x0000001804047810 */ /* 0x001fca0007f5e0ff */
[----:B------:R-:W-:Y:S01]  /*07e0*/  IMAD.X R5, RZ, RZ, R5, P2 ;  /* 0x000000ffff057224 */ /* 0x000fe200010e0605 */
[----:B--2---:R-:W-:-:S04]  /*07f0*/  ISETP.NE.AND P1, PT, R10, R11, PT ;  /* 0x0000000b0a00720c */ /* 0x004fc80003f25270 */
[----:B------:R-:W-:Y:S02]  /*0800*/  SEL R6, R6, RZ, !P1 ;  /* 0x000000ff06067207 */ /* 0x000fe40004800000 */
[----:B---3--:R-:W-:-:S04]  /*0810*/  ISETP.NE.AND P0, PT, R8, R9, PT ;  /* 0x000000090800720c */ /* 0x008fc80003f05270 */
[----:B------:R-:W-:Y:S02]  /*0820*/  SEL R6, R6, RZ, !P0 ;  /* 0x000000ff06067207 */ /* 0x000fe40004000000 */
[----:B----4-:R-:W-:Y:S02]  /*0830*/  ISETP.NE.AND P1, PT, R7, R0, PT ;  /* 0x000000000700720c */ /* 0x010fe40003f25270 */
[----:B------:R-:W-:Y:S02]  /*0840*/  IADD3 R2, P0, PT, R2, 0x18, RZ ;  /* 0x0000001802027810 */ /* 0x000fe40007f1e0ff */
[----:B------:R-:W-:-:S03]  /*0850*/  SEL R6, R6, RZ, !P1 ;  /* 0x000000ff06067207 */ /* 0x000fc60004800000 */
[----:B------:R-:W-:Y:S01]  /*0860*/  IMAD.X R3, RZ, RZ, R3, P0 ;  /* 0x000000ffff037224 */ /* 0x000fe200000e0603 */
[----:B------:R-:W-:Y:S01]  /*0870*/  PRMT R21, R6, 0x7610, R21 ;  /* 0x0000761006157816 */ /* 0x000fe20000000015 */
[----:B------:R-:W-:Y:S06]  /*0880*/  BRA.U UP0, `(.L_x_0) ;  /* 0xfffffff900607547 */ /* 0x000fec000b83ffff */
[----:B------:R-:W-:-:S13]  /*0890*/  LOP3.LUT P0, RZ, R21, 0xff, RZ, 0xc0, !PT ;  /* 0x000000ff15ff7812 */ /* 0x000fda000780c0ff */
[----:B------:R-:W-:Y:S05]  /*08a0*/  @!P0 EXIT ;  /* 0x000000000000894d */ /* 0x000fea0003800000 */
[----:B------:R-:W-:Y:S01]  /*08b0*/  MOV R0, 0x0 ;  /* 0x0000000000007802 */ /* 0x000fe20000000f00 */
[----:B------:R-:W0:Y:S01]  /*08c0*/  LDCU.64 UR4, c[0x4][0x8] ;  /* 0x01000100ff0477ac */ /* 0x000e220008000a00 */
[----:B------:R-:W-:Y:S02]  /*08d0*/  CS2R R6, SRZ ;  /* 0x0000000000067805 */ /* 0x000fe4000001ff00 */
[----:B------:R1:W2:Y:S01]  /*08e0*/  LDC.64 R2, c[0x4][R0] ;  /* 0x0100000000027b82 */ /* 0x0002a20000000a00 */
[----:B0-----:R-:W-:Y:S02]  /*08f0*/  IMAD.U32 R4, RZ, RZ, UR4 ;  /* 0x00000004ff047e24 */ /* 0x001fe4000f8e00ff */
[----:B-1----:R-:W-:-:S07]  /*0900*/  IMAD.U32 R5, RZ, RZ, UR5 ;  /* 0x00000005ff057e24 */ /* 0x002fce000f8e00ff */
[----:B------:R-:W-:-:S07]  /*0910*/  LEPC R20, `(.L_x_1) ;  /* 0x000000001014794e */ /* 0x000fce0000000000 */
[----:B--2---:R-:W-:Y:S05]  /*0920*/  CALL.ABS.NOINC R2 ;  /* 0x0000000002007343 */ /* 0x004fea0003c00000 */
.L_x_1:
[----:B------:R-:W-:Y:S05]  /*0930*/  EXIT ;  /* 0x000000000000794d */ /* 0x000fea0003800000 */
.L_x_2:
[----:B------:R-:W-:-:S00]  /*0940*/  BRA `(.L_x_2) ;  /* 0xfffffffc00fc7947 */ /* 0x000fc0000383ffff */
[----:B------:R-:W-:-:S00]  /*0950*/  NOP ;  /* 0x0000000000007918 */ /* 0x000fc00000000000 */
        /* <DEDUP_REMOVED lines=10> */
.L_x_3:


//--------------------- .nv.global.init           --------------------------
	.section	.nv.global.init,"aw",@progbits
.nv.global.init:
	.type		$str,@object
	.size		$str,(.L_0 - $str)
$str:
        /*0000*/ 	.byte	0x46, 0x6f, 0x75, 0x6e, 0x64, 0x2e, 0x0a, 0x00
.L_0:


//--------------------- .nv.shared.reserved.0     --------------------------
	.section	.nv.shared.reserved.0,"aw",@nobits
	.weak		__nv_reservedSMEM_offset_0_alias
	.size		__nv_reservedSMEM_offset_0_alias, 0, 64
	.other		__nv_reservedSMEM_offset_0_alias,@"STO_CUDA_RESERVED_SHARED STV_DEFAULT"
__nv_reservedSMEM_offset_0_alias:
	.zero		0
	.zero		64


//--------------------- .nv.constant0._Z18search_target_filePPcS_ --------------------------
	.section	.nv.constant0._Z18search_target_filePPcS_,"a",@progbits
	.sectionflags	@""
	.align	4
.nv.constant0._Z18search_target_filePPcS_:
	.zero		912


//--------------------- SYMBOLS --------------------------

	.type		.nv.reservedSmem.offset0,@object
	.size		.nv.reservedSmem.offset0,0x4
	.type		vprintf,@function
